//
// Generated by NVIDIA NVVM Compiler
//
// Compiler Build ID: CL-36424714
// Cuda compilation tools, release 13.0, V13.0.88
// Based on NVVM 20.0.0
//

.version 9.0
.target sm_100
.address_size 64

	// .globl	_Z11decrypt_gpuPmmm

.visible .entry _Z11decrypt_gpuPmmm(
	.param .u64 .ptr .align 1 _Z11decrypt_gpuPmmm_param_0,
	.param .u64 _Z11decrypt_gpuPmmm_param_1,
	.param .u64 _Z11decrypt_gpuPmmm_param_2
)
{
	.reg .pred 	%p<10>;
	.reg .b32 	%r<70>;
	.reg .b64 	%rd<54>;

	ld.param.u64 	%rd22, [_Z11decrypt_gpuPmmm_param_0];
	ld.param.u64 	%rd23, [_Z11decrypt_gpuPmmm_param_1];
	ld.param.u64 	%rd24, [_Z11decrypt_gpuPmmm_param_2];
	mov.u32 	%r2, %ctaid.x;
	mov.u32 	%r3, %ntid.x;
	mov.u32 	%r4, %tid.x;
	mad.lo.s32 	%r5, %r2, %r3, %r4;
	cvt.u64.u32 	%rd48, %r5;
	mov.u32 	%r6, %nctaid.x;
	mul.lo.s32 	%r1, %r3, %r6;
	setp.le.u64 	%p1, %rd23, %rd48;
	setp.eq.s64 	%p2, %rd24, 0;
	or.pred  	%p3, %p1, %p2;
	@%p3 bra 	$L__BB0_10;
	and.b64  	%rd2, %rd24, 3;
	and.b64  	%rd3, %rd24, -4;
	cvt.u64.u32 	%rd4, %r1;
	cvta.to.global.u64 	%rd5, %rd22;
$L__BB0_2:
	setp.lt.u64 	%p4, %rd24, 4;
	shl.b64 	%rd26, %rd48, 3;
	add.s64 	%rd7, %rd5, %rd26;
	ld.global.u64 	%rd53, [%rd7];
	@%p4 bra 	$L__BB0_5;
	mov.u64 	%rd49, %rd3;
$L__BB0_4:
	shr.u64 	%rd27, %rd53, 32;
	cvt.u32.u64 	%r7, %rd53;
	shr.u32 	%r8, %r7, 16;
	xor.b32  	%r9, %r8, %r7;
	mul.lo.s32 	%r10, %r9, -2048144789;
	shr.u32 	%r11, %r10, 13;
	xor.b32  	%r12, %r11, %r10;
	mul.lo.s32 	%r13, %r12, -1028477387;
	shr.u32 	%r14, %r13, 16;
	xor.b32  	%r15, %r14, %r13;
	cvt.u64.u32 	%rd28, %r15;
	xor.b64  	%rd29, %rd27, %rd28;
	and.b64  	%rd30, %rd53, 4294967295;
	cvt.u32.u64 	%r16, %rd29;
	shr.u32 	%r17, %r16, 16;
	xor.b32  	%r18, %r17, %r16;
	mul.lo.s32 	%r19, %r18, -2048144789;
	shr.u32 	%r20, %r19, 13;
	xor.b32  	%r21, %r20, %r19;
	mul.lo.s32 	%r22, %r21, -1028477387;
	shr.u32 	%r23, %r22, 16;
	xor.b32  	%r24, %r23, %r22;
	cvt.u64.u32 	%rd31, %r24;
	xor.b64  	%rd32, %rd30, %rd31;
	cvt.u32.u64 	%r25, %rd32;
	shr.u32 	%r26, %r25, 16;
	xor.b32  	%r27, %r26, %r25;
	mul.lo.s32 	%r28, %r27, -2048144789;
	shr.u32 	%r29, %r28, 13;
	xor.b32  	%r30, %r29, %r28;
	mul.lo.s32 	%r31, %r30, -1028477387;
	shr.u32 	%r32, %r31, 16;
	xor.b32  	%r33, %r32, %r31;
	cvt.u64.u32 	%rd33, %r33;
	xor.b64  	%rd34, %rd29, %rd33;
	cvt.u32.u64 	%r34, %rd34;
	shr.u32 	%r35, %r34, 16;
	xor.b32  	%r36, %r35, %r34;
	mul.lo.s32 	%r37, %r36, -2048144789;
	shr.u32 	%r38, %r37, 13;
	xor.b32  	%r39, %r38, %r37;
	mul.lo.s32 	%r40, %r39, -1028477387;
	shr.u32 	%r41, %r40, 16;
	xor.b32  	%r42, %r41, %r40;
	cvt.u64.u32 	%rd35, %r42;
	shl.b64 	%rd36, %rd34, 32;
	xor.b64  	%rd37, %rd32, %rd35;
	or.b64  	%rd53, %rd36, %rd37;
	add.s64 	%rd49, %rd49, -4;
	setp.ne.s64 	%p5, %rd49, 0;
	@%p5 bra 	$L__BB0_4;
$L__BB0_5:
	setp.eq.s64 	%p6, %rd2, 0;
	@%p6 bra 	$L__BB0_9;
	setp.eq.s64 	%p7, %rd2, 1;
	shr.u64 	%rd38, %rd53, 32;
	cvt.u32.u64 	%r43, %rd53;
	shr.u32 	%r44, %r43, 16;
	xor.b32  	%r45, %r44, %r43;
	mul.lo.s32 	%r46, %r45, -2048144789;
	shr.u32 	%r47, %r46, 13;
	xor.b32  	%r48, %r47, %r46;
	mul.lo.s32 	%r49, %r48, -1028477387;
	shr.u32 	%r50, %r49, 16;
	xor.b32  	%r51, %r50, %r49;
	cvt.u64.u32 	%rd39, %r51;
	shl.b64 	%rd40, %rd53, 32;
	xor.b64  	%rd15, %rd38, %rd39;
	or.b64  	%rd53, %rd40, %rd15;
	@%p7 bra 	$L__BB0_9;
	setp.eq.s64 	%p8, %rd2, 2;
	shr.u64 	%rd41, %rd53, 32;
	cvt.u32.u64 	%r52, %rd15;
	shr.u32 	%r53, %r52, 16;
	xor.b32  	%r54, %r53, %r52;
	mul.lo.s32 	%r55, %r54, -2048144789;
	shr.u32 	%r56, %r55, 13;
	xor.b32  	%r57, %r56, %r55;
	mul.lo.s32 	%r58, %r57, -1028477387;
	shr.u32 	%r59, %r58, 16;
	xor.b32  	%r60, %r59, %r58;
	cvt.u64.u32 	%rd42, %r60;
	shl.b64 	%rd43, %rd15, 32;
	xor.b64  	%rd17, %rd41, %rd42;
	or.b64  	%rd53, %rd43, %rd17;
	@%p8 bra 	$L__BB0_9;
	shr.u64 	%rd44, %rd53, 32;
	cvt.u32.u64 	%r61, %rd17;
	shr.u32 	%r62, %r61, 16;
	xor.b32  	%r63, %r62, %r61;
	mul.lo.s32 	%r64, %r63, -2048144789;
	shr.u32 	%r65, %r64, 13;
	xor.b32  	%r66, %r65, %r64;
	mul.lo.s32 	%r67, %r66, -1028477387;
	shr.u32 	%r68, %r67, 16;
	xor.b32  	%r69, %r68, %r67;
	cvt.u64.u32 	%rd45, %r69;
	shl.b64 	%rd46, %rd17, 32;
	xor.b64  	%rd47, %rd44, %rd45;
	or.b64  	%rd53, %rd46, %rd47;
$L__BB0_9:
	st.global.u64 	[%rd7], %rd53;
	add.s64 	%rd48, %rd48, %rd4;
	setp.lt.u64 	%p9, %rd48, %rd23;
	@%p9 bra 	$L__BB0_2;
$L__BB0_10:
	ret;

}


// ===== COMPILED SASS (sm_100) =====

	.target	sm_100

	.elftype	@"ET_EXEC"


//--------------------- .note.nv.tkinfo           --------------------------
	.section	.note.nv.tkinfo,"",@"SHT_NOTE"
	.sectionflags	@"SHF_NOTE_NV_TKINFO"
	.tkinfo
        /*0018*/ 	.word	0x00000002
        /*0030*/ 	.string	""
        /*0030*/ 	.string	"ptxas"
        /*0030*/ 	.string	"Cuda compilation tools, release 13.0, V13.0.88"
        /*0030*/ 	.string	"Build cuda_13.0.r13.0/compiler.36424714_0"
        /*0030*/ 	.string	"-arch sm_100 -m 64 "



//--------------------- .note.nv.cuinfo           --------------------------
	.section	.note.nv.cuinfo,"",@"SHT_NOTE"
	.sectionflags	@"SHF_NOTE_NV_CUINFO"
        /*0018*/ 	.short	0x0002
        /*001a*/ 	.short	0x0064
        /*001c*/ 	.short	0x0082
	.zero		2


//--------------------- .nv.info                  --------------------------
	.section	.nv.info,"",@"SHT_CUDA_INFO"
	.align	4


	//----- nvinfo : EIATTR_REGCOUNT
	.align		4
        /*0000*/ 	.byte	0x04, 0x2f
        /*0002*/ 	.short	(.L_1 - .L_0)
	.align		4
.L_0:
        /*0004*/ 	.word	index@(_Z11decrypt_gpuPmmm)
        /*0008*/ 	.word	0x00000010


	//----- nvinfo : EIATTR_FRAME_SIZE
	.align		4
.L_1:
        /*000c*/ 	.byte	0x04, 0x11
        /*000e*/ 	.short	(.L_3 - .L_2)
	.align		4
.L_2:
        /*0010*/ 	.word	index@(_Z11decrypt_gpuPmmm)
        /*0014*/ 	.word	0x00000000


	//----- nvinfo : EIATTR_MIN_STACK_SIZE
	.align		4
.L_3:
        /*0018*/ 	.byte	0x04, 0x12
        /*001a*/ 	.short	(.L_5 - .L_4)
	.align		4
.L_4:
        /*001c*/ 	.word	index@(_Z11decrypt_gpuPmmm)
        /*0020*/ 	.word	0x00000000
.L_5:


//--------------------- .nv.compat                --------------------------
	.section	.nv.compat,"",@"SHT_CUDA_COMPAT_INFO"
	.align	4
        /*0000*/ 	.byte	0x02, 0x09, 0x00, 0x00, 0x02, 0x02, 0x01, 0x00, 0x02, 0x05, 0x05, 0x00, 0x03, 0x07, 0x01, 0x01
        /*0010*/ 	.byte	0x02, 0x03, 0x00, 0x00, 0x02, 0x06, 0x01, 0x00, 0x04, 0x0b, 0x08, 0x00, 0x09, 0x00, 0x00, 0x00
        /*0020*/ 	.byte	0x00, 0x00, 0x00, 0x00


//--------------------- .nv.info._Z11decrypt_gpuPmmm --------------------------
	.section	.nv.info._Z11decrypt_gpuPmmm,"",@"SHT_CUDA_INFO"
	.sectionflags	@""
	.align	4


	//----- nvinfo : EIATTR_CUDA_API_VERSION
	.align		4
        /*0000*/ 	.byte	0x04, 0x37
        /*0002*/ 	.short	(.L_7 - .L_6)
.L_6:
        /*0004*/ 	.word	0x00000082


	//----- nvinfo : EIATTR_KPARAM_INFO
	.align		4
.L_7:
        /*0008*/ 	.byte	0x04, 0x17
        /*000a*/ 	.short	(.L_9 - .L_8)
.L_8:
        /*000c*/ 	.word	0x00000000
        /*0010*/ 	.short	0x0002
        /*0012*/ 	.short	0x0010
        /*0014*/ 	.byte	0x00, 0xf0, 0x21, 0x00


	//----- nvinfo : EIATTR_KPARAM_INFO
	.align		4
.L_9:
        /*0018*/ 	.byte	0x04, 0x17
        /*001a*/ 	.short	(.L_11 - .L_10)
.L_10:
        /*001c*/ 	.word	0x00000000
        /*0020*/ 	.short	0x0001
        /*0022*/ 	.short	0x0008
        /*0024*/ 	.byte	0x00, 0xf0, 0x21, 0x00


	//----- nvinfo : EIATTR_KPARAM_INFO
	.align		4
.L_11:
        /*0028*/ 	.byte	0x04, 0x17
        /*002a*/ 	.short	(.L_13 - .L_12)
.L_12:
        /*002c*/ 	.word	0x00000000
        /*0030*/ 	.short	0x0000
        /*0032*/ 	.short	0x0000
        /*0034*/ 	.byte	0x00, 0xf5, 0x21, 0x00


	//----- nvinfo : EIATTR_SPARSE_MMA_MASK
	.align		4
.L_13:
        /*0038*/ 	.byte	0x03, 0x50
        /*003a*/ 	.short	0x0000


	//----- nvinfo : EIATTR_MAXREG_COUNT
	.align		4
        /*003c*/ 	.byte	0x03, 0x1b
        /*003e*/ 	.short	0x00ff


	//----- nvinfo : EIATTR_MERCURY_ISA_VERSION
	.align		4
        /*0040*/ 	.byte	0x03, 0x5f
        /*0042*/ 	.short	0x0101


	//----- nvinfo : EIATTR_VRC_CTA_INIT_COUNT
	.align		4
        /*0044*/ 	.byte	0x02, 0x4a
	.zero		1
	.zero		1


	//----- nvinfo : EIATTR_EXIT_INSTR_OFFSETS
	.align		4
        /*0048*/ 	.byte	0x04, 0x1c
        /*004a*/ 	.short	(.L_15 - .L_14)


	//   ....[0]....
.L_14:
        /*004c*/ 	.word	0x000000d0


	//   ....[1]....
        /*0050*/ 	.word	0x000006e0


	//----- nvinfo : EIATTR_CRS_STACK_SIZE
	.align		4
.L_15:
        /*0054*/ 	.byte	0x04, 0x1e
        /*0056*/ 	.short	(.L_17 - .L_16)
.L_16:
        /*0058*/ 	.word	0x00000000


	//----- nvinfo : EIATTR_CBANK_PARAM_SIZE
	.align		4
.L_17:
        /*005c*/ 	.byte	0x03, 0x19
        /*005e*/ 	.short	0x0018


	//----- nvinfo : EIATTR_PARAM_CBANK
	.align		4
        /*0060*/ 	.byte	0x04, 0x0a
        /*0062*/ 	.short	(.L_19 - .L_18)
	.align		4
.L_18:
        /*0064*/ 	.word	index@(.nv.constant0._Z11decrypt_gpuPmmm)
        /*0068*/ 	.short	0x0380
        /*006a*/ 	.short	0x0018


	//----- nvinfo : EIATTR_SW_WAR
	.align		4
.L_19:
        /*006c*/ 	.byte	0x04, 0x36
        /*006e*/ 	.short	(.L_21 - .L_20)
.L_20:
        /*0070*/ 	.word	0x00000008
.L_21:


//--------------------- .nv.callgraph             --------------------------
	.section	.nv.callgraph,"",@"SHT_CUDA_CALLGRAPH"
	.align	4
	.sectionentsize	8
	.align		4
        /*0000*/ 	.word	0x00000000
	.align		4
        /*0004*/ 	.word	0xffffffff
	.align		4
        /*0008*/ 	.word	0x00000000
	.align		4
        /*000c*/ 	.word	0xfffffffe
	.align		4
        /*0010*/ 	.word	0x00000000
	.align		4
        /*0014*/ 	.word	0xfffffffd
	.align		4
        /*0018*/ 	.word	0x00000000
	.align		4
        /*001c*/ 	.word	0xfffffffc


//--------------------- .text._Z11decrypt_gpuPmmm --------------------------
	.section	.text._Z11decrypt_gpuPmmm,"ax",@progbits
	.align	128
        .global         _Z11decrypt_gpuPmmm
        .type           _Z11decrypt_gpuPmmm,@function
        .size           _Z11decrypt_gpuPmmm,(.L_x_5 - _Z11decrypt_gpuPmmm)
        .other          _Z11decrypt_gpuPmmm,@"STO_CUDA_ENTRY STV_DEFAULT"
_Z11decrypt_gpuPmmm:
.text._Z11decrypt_gpuPmmm:
[----:B------:R-:W-:Y:S01]  /*0000*/  LDC R1, c[0x0][0x37c] ;  /* 0x0000df00ff017b82 */ /* 0x000fe20000000800 */
[----:B------:R-:W0:Y:S07]  /*0010*/  S2R R7, SR_TID.X ;  /* 0x0000000000077919 */ /* 0x000e2e0000002100 */
[----:B------:R-:W0:Y:S01]  /*0020*/  S2UR UR6, SR_CTAID.X ;  /* 0x00000000000679c3 */ /* 0x000e220000002500 */
[----:B------:R-:W1:Y:S01]  /*0030*/  LDCU.64 UR4, c[0x0][0x390] ;  /* 0x00007200ff0477ac */ /* 0x000e620008000a00 */
[----:B------:R-:W2:Y:S06]  /*0040*/  LDCU.64 UR8, c[0x0][0x388] ;  /* 0x00007100ff0877ac */ /* 0x000eac0008000a00 */
[----:B------:R-:W0:Y:S01]  /*0050*/  LDC R0, c[0x0][0x360] ;  /* 0x0000d800ff007b82 */ /* 0x000e220000000800 */
[----:B------:R-:W3:Y:S01]  /*0060*/  LDCU UR7, c[0x0][0x370] ;  /* 0x00006e00ff0777ac */ /* 0x000ee20008000800 */
[----:B-1----:R-:W-:-:S04]  /*0070*/  ISETP.NE.U32.AND P0, PT, RZ, UR4, PT ;  /* 0x00000004ff007c0c */ /* 0x002fc8000bf05070 */
[----:B------:R-:W-:Y:S01]  /*0080*/  ISETP.NE.AND.EX P0, PT, RZ, UR5, PT, P0 ;  /* 0x00000005ff007c0c */ /* 0x000fe2000bf05300 */
[C---:B0-----:R-:W-:Y:S02]  /*0090*/  IMAD R7, R0.reuse, UR6, R7 ;  /* 0x0000000600077c24 */ /* 0x041fe4000f8e0207 */
[----:B---3--:R-:W-:-:S03]  /*00a0*/  IMAD R0, R0, UR7, RZ ;  /* 0x0000000700007c24 */ /* 0x008fc6000f8e02ff */
[----:B--2---:R-:W-:-:S04]  /*00b0*/  ISETP.GE.U32.AND P1, PT, R7, UR8, PT ;  /* 0x0000000807007c0c */ /* 0x004fc8000bf26070 */
[----:B------:R-:W-:-:S13]  /*00c0*/  ISETP.GE.U32.OR.EX P0, PT, RZ, UR9, !P0, P1 ;  /* 0x00000009ff007c0c */ /* 0x000fda000c706510 */
[----:B------:R-:W-:Y:S05]  /*00d0*/  @P0 EXIT ;  /* 0x000000000000094d */ /* 0x000fea0003800000 */
[----:B------:R-:W-:Y:S01]  /*00e0*/  IMAD.MOV.U32 R6, RZ, RZ, RZ ;  /* 0x000000ffff067224 */ /* 0x000fe200078e00ff */
[----:B------:R-:W-:Y:S01]  /*00f0*/  ULOP3.LUT UR5, UR4, 0x3, URZ, 0xc0, !UPT ;  /* 0x0000000304057892 */ /* 0x000fe2000f8ec0ff */
[----:B------:R-:W0:Y:S01]  /*0100*/  LDCU.64 UR6, c[0x0][0x358] ;  /* 0x00006b00ff0677ac */ /* 0x000e220008000a00 */
[----:B------:R-:W-:-:S12]  /*0110*/  ULOP3.LUT UR4, UR4, 0xfffffffc, URZ, 0xc0, !UPT ;  /* 0xfffffffc04047892 */ /* 0x000fd8000f8ec0ff */
.L_x_3:
[----:B-1----:R-:W1:Y:S02]  /*0120*/  LDCU.128 UR8, c[0x0][0x380] ;  /* 0x00007000ff0877ac */ /* 0x002e640008000c00 */
[----:B-1----:R-:W-:-:S04]  /*0130*/  LEA R2, P0, R7, UR8, 0x3 ;  /* 0x0000000807027c11 */ /* 0x002fc8000f8018ff */
[----:B------:R-:W-:Y:S01]  /*0140*/  LEA.HI.X R3, R7, UR9, R6, 0x3, P0 ;  /* 0x0000000907037c11 */ /* 0x000fe200080f1c06 */
[----:B------:R-:W1:Y:S04]  /*0150*/  LDCU.64 UR8, c[0x0][0x390] ;  /* 0x00007200ff0877ac */ /* 0x000e680008000a00 */
[----:B0-----:R0:W5:Y:S01]  /*0160*/  LDG.E.64 R4, desc[UR6][R2.64] ;  /* 0x0000000602047981 */ /* 0x001162000c1e1b00 */
[----:B------:R-:W-:-:S04]  /*0170*/  IADD3 R7, P1, PT, R0, R7, RZ ;  /* 0x0000000700077210 */ /* 0x000fc80007f3e0ff */
[----:B------:R-:W-:Y:S01]  /*0180*/  ISETP.GE.U32.AND P0, PT, R7, UR10, PT ;  /* 0x0000000a07007c0c */ /* 0x000fe2000bf06070 */
[----:B------:R-:W-:-:S05]  /*0190*/  IMAD.X R6, RZ, RZ, R6, P1 ;  /* 0x000000ffff067224 */ /* 0x000fca00008e0606 */
[----:B------:R-:W-:Y:S01]  /*01a0*/  ISETP.GE.U32.AND.EX P0, PT, R6, UR11, PT, P0 ;  /* 0x0000000b06007c0c */ /* 0x000fe2000bf06100 */
[----:B-1----:R-:W-:-:S04]  /*01b0*/  UISETP.GE.U32.AND UP0, UPT, UR8, 0x4, UPT ;  /* 0x000000040800788c */ /* 0x002fc8000bf06070 */
[----:B------:R-:W-:-:S09]  /*01c0*/  UISETP.GE.U32.AND.EX UP0, UPT, UR9, URZ, UPT, UP0 ;  /* 0x000000ff0900728c */ /* 0x000fd2000bf06100 */
[----:B0-----:R-:W-:Y:S05]  /*01d0*/  BRA.U !UP0, `(.L_x_0) ;  /* 0x0000000108a07547 */ /* 0x001fea000b800000 */
[----:B------:R-:W0:Y:S01]  /*01e0*/  LDCU UR8, c[0x0][0x394] ;  /* 0x00007280ff0877ac */ /* 0x000e220008000800 */
[----:B------:R-:W-:Y:S02]  /*01f0*/  IMAD.U32 R11, RZ, RZ, UR4 ;  /* 0x00000004ff0b7e24 */ /* 0x000fe4000f8e00ff */
[----:B0-----:R-:W-:-:S07]  /*0200*/  IMAD.U32 R10, RZ, RZ, UR8 ;  /* 0x00000008ff0a7e24 */ /* 0x001fce000f8e00ff */
.L_x_1:
[----:B-----5:R-:W-:Y:S02]  /*0210*/  SHF.R.U32.HI R9, RZ, 0x10, R4 ;  /* 0x00000010ff097819 */ /* 0x020fe40000011604 */
[----:B------:R-:W-:Y:S02]  /*0220*/  IADD3 R11, P1, PT, R11, -0x4, RZ ;  /* 0xfffffffc0b0b7810 */ /* 0x000fe40007f3e0ff */
[----:B------:R-:W-:Y:S02]  /*0230*/  LOP3.LUT R9, R9, R4, RZ, 0x3c, !PT ;  /* 0x0000000409097212 */ /* 0x000fe400078e3cff */
[----:B------:R-:W-:Y:S02]  /*0240*/  IADD3.X R10, PT, PT, R10, -0x1, RZ, P1, !PT ;  /* 0xffffffff0a0a7810 */ /* 0x000fe40000ffe4ff */
[----:B------:R-:W-:Y:S01]  /*0250*/  ISETP.NE.U32.AND P1, PT, R11, RZ, PT ;  /* 0x000000ff0b00720c */ /* 0x000fe20003f25070 */
[----:B------:R-:W-:-:S03]  /*0260*/  IMAD R9, R9, -0x7a143595, RZ ;  /* 0x85ebca6b09097824 */ /* 0x000fc600078e02ff */
[----:B------:R-:W-:Y:S02]  /*0270*/  ISETP.NE.AND.EX P1, PT, R10, RZ, PT, P1 ;  /* 0x000000ff0a00720c */ /* 0x000fe40003f25310 */
[----:B------:R-:W-:-:S04]  /*0280*/  SHF.R.U32.HI R8, RZ, 0xd, R9 ;  /* 0x0000000dff087819 */ /* 0x000fc80000011609 */
[----:B------:R-:W-:-:S05]  /*0290*/  LOP3.LUT R8, R8, R9, RZ, 0x3c, !PT ;  /* 0x0000000908087212 */ /* 0x000fca00078e3cff */
[----:B------:R-:W-:-:S05]  /*02a0*/  IMAD R8, R8, -0x3d4d51cb, RZ ;  /* 0xc2b2ae3508087824 */ /* 0x000fca00078e02ff */
[----:B------:R-:W-:-:S04]  /*02b0*/  SHF.R.U32.HI R9, RZ, 0x10, R8 ;  /* 0x00000010ff097819 */ /* 0x000fc80000011608 */
[----:B------:R-:W-:-:S04]  /*02c0*/  LOP3.LUT R12, R5, R9, R8, 0x96, !PT ;  /* 0x00000009050c7212 */ /* 0x000fc800078e9608 */
[----:B------:R-:W-:-:S04]  /*02d0*/  SHF.R.U32.HI R5, RZ, 0x10, R12 ;  /* 0x00000010ff057819 */ /* 0x000fc8000001160c */
[----:B------:R-:W-:-:S05]  /*02e0*/  LOP3.LUT R5, R5, R12, RZ, 0x3c, !PT ;  /* 0x0000000c05057212 */ /* 0x000fca00078e3cff */
[----:B------:R-:W-:-:S05]  /*02f0*/  IMAD R5, R5, -0x7a143595, RZ ;  /* 0x85ebca6b05057824 */ /* 0x000fca00078e02ff */
        /* <DEDUP_REMOVED lines=20> */
[----:B------:R-:W-:Y:S01]  /*0440*/  LOP3.LUT R4, R13, R4, R9, 0x96, !PT ;  /* 0x000000040d047212 */ /* 0x000fe200078e9609 */
[----:B------:R-:W-:Y:S06]  /*0450*/  @P1 BRA `(.L_x_1) ;  /* 0xfffffffc006c1947 */ /* 0x000fec000383ffff */
.L_x_0:
[----:B------:R-:W-:-:S04]  /*0460*/  UISETP.NE.U32.AND UP0, UPT, UR5, URZ, UPT ;  /* 0x000000ff0500728c */ /* 0x000fc8000bf05070 */
[----:B------:R-:W-:-:S09]  /*0470*/  UISETP.NE.AND.EX UP0, UPT, URZ, URZ, UPT, UP0 ;  /* 0x000000ffff00728c */ /* 0x000fd2000bf05300 */
[----:B------:R-:W-:Y:S05]  /*0480*/  BRA.U !UP0, `(.L_x_2) ;  /* 0x00000001088c7547 */ /* 0x000fea000b800000 */
[----:B-----5:R-:W-:Y:S01]  /*0490*/  SHF.R.U32.HI R9, RZ, 0x10, R4 ;  /* 0x00000010ff097819 */ /* 0x020fe20000011604 */
[----:B------:R-:W-:-:S03]  /*04a0*/  UISETP.NE.U32.AND UP0, UPT, UR5, 0x1, UPT ;  /* 0x000000010500788c */ /* 0x000fc6000bf05070 */
[----:B------:R-:W-:Y:S01]  /*04b0*/  LOP3.LUT R9, R9, R4, RZ, 0x3c, !PT ;  /* 0x0000000409097212 */ /* 0x000fe200078e3cff */
[----:B------:R-:W-:-:S04]  /*04c0*/  UISETP.NE.AND.EX UP0, UPT, URZ, URZ, UPT, UP0 ;  /* 0x000000ffff00728c */ /* 0x000fc8000bf05300 */
[----:B------:R-:W-:-:S05]  /*04d0*/  IMAD R9, R9, -0x7a143595, RZ ;  /* 0x85ebca6b09097824 */ /* 0x000fca00078e02ff */
[----:B------:R-:W-:-:S04]  /*04e0*/  SHF.R.U32.HI R8, RZ, 0xd, R9 ;  /* 0x0000000dff087819 */ /* 0x000fc80000011609 */
[----:B------:R-:W-:-:S05]  /*04f0*/  LOP3.LUT R8, R8, R9, RZ, 0x3c, !PT ;  /* 0x0000000908087212 */ /* 0x000fca00078e3cff */
[----:B------:R-:W-:-:S05]  /*0500*/  IMAD R8, R8, -0x3d4d51cb, RZ ;  /* 0xc2b2ae3508087824 */ /* 0x000fca00078e02ff */
[----:B------:R-:W-:-:S04]  /*0510*/  SHF.R.U32.HI R9, RZ, 0x10, R8 ;  /* 0x00000010ff097819 */ /* 0x000fc80000011608 */
[----:B------:R-:W-:Y:S01]  /*0520*/  LOP3.LUT R11, R5, R9, R8, 0x96, !PT ;  /* 0x00000009050b7212 */ /* 0x000fe200078e9608 */
[----:B------:R-:W-:-:S04]  /*0530*/  IMAD.MOV.U32 R5, RZ, RZ, R4 ;  /* 0x000000ffff057224 */ /* 0x000fc800078e0004 */
[----:B------:R-:W-:Y:S01]  /*0540*/  IMAD.MOV.U32 R4, RZ, RZ, R11 ;  /* 0x000000ffff047224 */ /* 0x000fe200078e000b */
[----:B------:R-:W-:Y:S06]  /*0550*/  BRA.U !UP0, `(.L_x_2) ;  /* 0x0000000108587547 */ /* 0x000fec000b800000 */
[----:B------:R-:W-:Y:S01]  /*0560*/  SHF.R.U32.HI R4, RZ, 0x10, R11 ;  /* 0x00000010ff047819 */ /* 0x000fe2000001160b */
        /* <DEDUP_REMOVED lines=20> */
[----:B------:R-:W-:-:S07]  /*06b0*/  IMAD.MOV.U32 R5, RZ, RZ, R13 ;  /* 0x000000ffff057224 */ /* 0x000fce00078e000d */
.L_x_2:
[----:B-----5:R1:W-:Y:S01]  /*06c0*/  STG.E.64 desc[UR6][R2.64], R4 ;  /* 0x0000000402007986 */ /* 0x0203e2000c101b06 */
[----:B------:R-:W-:Y:S05]  /*06d0*/  @!P0 BRA `(.L_x_3) ;  /* 0xfffffff800908947 */ /* 0x000fea000383ffff */
[----:B------:R-:W-:Y:S05]  /*06e0*/  EXIT ;  /* 0x000000000000794d */ /* 0x000fea0003800000 */
.L_x_4:
[----:B------:R-:W-:-:S00]  /*06f0*/  BRA `(.L_x_4) ;  /* 0xfffffffc00fc7947 */ /* 0x000fc0000383ffff */
[----:B------:R-:W-:-:S00]  /*0700*/  NOP ;  /* 0x0000000000007918 */ /* 0x000fc00000000000 */
[----:B------:R-:W-:-:S00]  /*0710*/  NOP ;  /* 0x0000000000007918 */ /* 0x000fc00000000000 */
[----:B------:R-:W-:-:S00]  /*0720*/  NOP ;  /* 0x0000000000007918 */ /* 0x000fc00000000000 */
[----:B------:R-:W-:-:S00]  /*0730*/  NOP ;  /* 0x0000000000007918 */ /* 0x000fc00000000000 */
[----:B------:R-:W-:-:S00]  /*0740*/  NOP ;  /* 0x0000000000007918 */ /* 0x000fc00000000000 */
[----:B------:R-:W-:-:S00]  /*0750*/  NOP ;  /* 0x0000000000007918 */ /* 0x000fc00000000000 */
[----:B------:R-:W-:-:S00]  /*0760*/  NOP ;  /* 0x0000000000007918 */ /* 0x000fc00000000000 */
[----:B------:R-:W-:-:S00]  /*0770*/  NOP ;  /* 0x0000000000007918 */ /* 0x000fc00000000000 */
.L_x_5:


//--------------------- .nv.shared.reserved.0     --------------------------
	.section	.nv.shared.reserved.0,"aw",@nobits
	.weak		__nv_reservedSMEM_offset_0_alias
	.size		__nv_reservedSMEM_offset_0_alias, 0, 64
	.other		__nv_reservedSMEM_offset_0_alias,@"STO_CUDA_RESERVED_SHARED STV_DEFAULT"
__nv_reservedSMEM_offset_0_alias:
	.zero		0
	.zero		64


//--------------------- .nv.constant0._Z11decrypt_gpuPmmm --------------------------
	.section	.nv.constant0._Z11decrypt_gpuPmmm,"a",@progbits
	.sectionflags	@""
	.align	4
.nv.constant0._Z11decrypt_gpuPmmm:
	.zero		920


//--------------------- SYMBOLS --------------------------

	.type		.nv.reservedSmem.offset0,@object
	.size		.nv.reservedSmem.offset0,0x4
